//
// Generated by NVIDIA NVVM Compiler
//
// Compiler Build ID: CL-36424714
// Cuda compilation tools, release 13.0, V13.0.88
// Based on NVVM 20.0.0
//

.version 9.0
.target sm_100
.address_size 64

	// .globl	_Z27stencil25_stage2_kernel_refPKfPfiii

.visible .entry _Z27stencil25_stage2_kernel_refPKfPfiii(
	.param .u64 .ptr .align 1 _Z27stencil25_stage2_kernel_refPKfPfiii_param_0,
	.param .u64 .ptr .align 1 _Z27stencil25_stage2_kernel_refPKfPfiii_param_1,
	.param .u32 _Z27stencil25_stage2_kernel_refPKfPfiii_param_2,
	.param .u32 _Z27stencil25_stage2_kernel_refPKfPfiii_param_3,
	.param .u32 _Z27stencil25_stage2_kernel_refPKfPfiii_param_4
)
{
	.reg .pred 	%p<19>;
	.reg .b32 	%r<39>;
	.reg .b32 	%f<52>;
	.reg .b64 	%rd<97>;

	ld.param.u64 	%rd8, [_Z27stencil25_stage2_kernel_refPKfPfiii_param_0];
	ld.param.u64 	%rd9, [_Z27stencil25_stage2_kernel_refPKfPfiii_param_1];
	ld.param.u32 	%r4, [_Z27stencil25_stage2_kernel_refPKfPfiii_param_2];
	ld.param.u32 	%r7, [_Z27stencil25_stage2_kernel_refPKfPfiii_param_3];
	ld.param.u32 	%r8, [_Z27stencil25_stage2_kernel_refPKfPfiii_param_4];
	cvta.to.global.u64 	%rd1, %rd9;
	cvta.to.global.u64 	%rd2, %rd8;
	mov.u32 	%r9, %ctaid.x;
	mov.u32 	%r10, %ntid.x;
	mov.u32 	%r11, %tid.x;
	mad.lo.s32 	%r1, %r9, %r10, %r11;
	mov.u32 	%r12, %ctaid.y;
	mov.u32 	%r13, %ntid.y;
	mov.u32 	%r14, %tid.y;
	mad.lo.s32 	%r15, %r12, %r13, %r14;
	mov.u32 	%r16, %ctaid.z;
	mov.u32 	%r17, %ntid.z;
	mov.u32 	%r18, %tid.z;
	mad.lo.s32 	%r19, %r16, %r17, %r18;
	setp.ge.s32 	%p3, %r1, %r4;
	setp.ge.s32 	%p4, %r15, %r7;
	or.pred  	%p5, %p3, %p4;
	add.s32 	%r20, %r8, 8;
	setp.ge.s32 	%p6, %r19, %r20;
	or.pred  	%p7, %p5, %p6;
	@%p7 bra 	$L__BB0_7;
	setp.lt.u32 	%p8, %r19, 8;
	setp.ge.s32 	%p9, %r19, %r8;
	or.pred  	%p10, %p8, %p9;
	@%p10 bra 	$L__BB0_7;
	setp.lt.s32 	%p12, %r1, 4;
	add.s32 	%r21, %r4, -4;
	setp.ge.s32 	%p13, %r1, %r21;
	or.pred  	%p14, %p12, %p13;
	setp.lt.u32 	%p15, %r15, 4;
	mov.pred 	%p18, -1;
	or.pred  	%p16, %p15, %p14;
	@%p16 bra 	$L__BB0_4;
	add.s32 	%r22, %r7, -4;
	setp.ge.s32 	%p18, %r15, %r22;
$L__BB0_4:
	mul.wide.u32 	%rd3, %r7, %r19;
	cvt.u64.u32 	%rd4, %r15;
	add.s64 	%rd10, %rd3, %rd4;
	cvt.s64.s32 	%rd5, %r4;
	cvt.s64.s32 	%rd6, %r1;
	mad.lo.s64 	%rd7, %rd10, %rd5, %rd6;
	not.pred 	%p17, %p18;
	@%p17 bra 	$L__BB0_6;
	shl.b64 	%rd94, %rd7, 2;
	add.s64 	%rd95, %rd2, %rd94;
	ld.global.nc.f32 	%f51, [%rd95];
	add.s64 	%rd96, %rd1, %rd94;
	st.global.f32 	[%rd96], %f51;
	bra.uni 	$L__BB0_7;
$L__BB0_6:
	shl.b64 	%rd11, %rd7, 2;
	add.s64 	%rd12, %rd2, %rd11;
	ld.global.nc.f32 	%f1, [%rd12];
	ld.global.nc.f32 	%f2, [%rd12+-4];
	ld.global.nc.f32 	%f3, [%rd12+4];
	add.f32 	%f4, %f2, %f3;
	add.s32 	%r23, %r15, -1;
	cvt.s64.s32 	%rd13, %r23;
	add.s64 	%rd14, %rd3, %rd13;
	mad.lo.s64 	%rd15, %rd14, %rd5, %rd6;
	shl.b64 	%rd16, %rd15, 2;
	add.s64 	%rd17, %rd2, %rd16;
	ld.global.nc.f32 	%f5, [%rd17];
	add.f32 	%f6, %f4, %f5;
	add.s32 	%r24, %r15, 1;
	cvt.u64.u32 	%rd18, %r24;
	add.s64 	%rd19, %rd3, %rd18;
	mad.lo.s64 	%rd20, %rd19, %rd5, %rd6;
	shl.b64 	%rd21, %rd20, 2;
	add.s64 	%rd22, %rd2, %rd21;
	ld.global.nc.f32 	%f7, [%rd22];
	add.f32 	%f8, %f6, %f7;
	add.s32 	%r25, %r19, -1;
	mul.wide.u32 	%rd23, %r25, %r7;
	add.s64 	%rd24, %rd23, %rd4;
	mad.lo.s64 	%rd25, %rd24, %rd5, %rd6;
	shl.b64 	%rd26, %rd25, 2;
	add.s64 	%rd27, %rd2, %rd26;
	ld.global.nc.f32 	%f9, [%rd27];
	add.f32 	%f10, %f8, %f9;
	add.s32 	%r26, %r19, 1;
	mul.wide.u32 	%rd28, %r26, %r7;
	add.s64 	%rd29, %rd28, %rd4;
	mad.lo.s64 	%rd30, %rd29, %rd5, %rd6;
	shl.b64 	%rd31, %rd30, 2;
	add.s64 	%rd32, %rd2, %rd31;
	ld.global.nc.f32 	%f11, [%rd32];
	add.f32 	%f12, %f10, %f11;
	mul.f32 	%f13, %f12, 0f3DCCCCCD;
	fma.rn.f32 	%f14, %f1, 0f3F000000, %f13;
	ld.global.nc.f32 	%f15, [%rd12+-8];
	ld.global.nc.f32 	%f16, [%rd12+8];
	add.f32 	%f17, %f15, %f16;
	add.s32 	%r27, %r15, -2;
	cvt.s64.s32 	%rd33, %r27;
	add.s64 	%rd34, %rd3, %rd33;
	mad.lo.s64 	%rd35, %rd34, %rd5, %rd6;
	shl.b64 	%rd36, %rd35, 2;
	add.s64 	%rd37, %rd2, %rd36;
	ld.global.nc.f32 	%f18, [%rd37];
	add.f32 	%f19, %f17, %f18;
	add.s32 	%r28, %r15, 2;
	cvt.u64.u32 	%rd38, %r28;
	add.s64 	%rd39, %rd3, %rd38;
	mad.lo.s64 	%rd40, %rd39, %rd5, %rd6;
	shl.b64 	%rd41, %rd40, 2;
	add.s64 	%rd42, %rd2, %rd41;
	ld.global.nc.f32 	%f20, [%rd42];
	add.f32 	%f21, %f19, %f20;
	add.s32 	%r29, %r19, -2;
	mul.wide.u32 	%rd43, %r29, %r7;
	add.s64 	%rd44, %rd43, %rd4;
	mad.lo.s64 	%rd45, %rd44, %rd5, %rd6;
	shl.b64 	%rd46, %rd45, 2;
	add.s64 	%rd47, %rd2, %rd46;
	ld.global.nc.f32 	%f22, [%rd47];
	add.f32 	%f23, %f21, %f22;
	add.s32 	%r30, %r19, 2;
	mul.wide.u32 	%rd48, %r30, %r7;
	add.s64 	%rd49, %rd48, %rd4;
	mad.lo.s64 	%rd50, %rd49, %rd5, %rd6;
	shl.b64 	%rd51, %rd50, 2;
	add.s64 	%rd52, %rd2, %rd51;
	ld.global.nc.f32 	%f24, [%rd52];
	add.f32 	%f25, %f23, %f24;
	fma.rn.f32 	%f26, %f25, 0f3D4CCCCD, %f14;
	ld.global.nc.f32 	%f27, [%rd12+-12];
	ld.global.nc.f32 	%f28, [%rd12+12];
	add.f32 	%f29, %f27, %f28;
	add.s32 	%r31, %r15, -3;
	cvt.s64.s32 	%rd53, %r31;
	add.s64 	%rd54, %rd3, %rd53;
	mad.lo.s64 	%rd55, %rd54, %rd5, %rd6;
	shl.b64 	%rd56, %rd55, 2;
	add.s64 	%rd57, %rd2, %rd56;
	ld.global.nc.f32 	%f30, [%rd57];
	add.f32 	%f31, %f29, %f30;
	add.s32 	%r32, %r15, 3;
	cvt.u64.u32 	%rd58, %r32;
	add.s64 	%rd59, %rd3, %rd58;
	mad.lo.s64 	%rd60, %rd59, %rd5, %rd6;
	shl.b64 	%rd61, %rd60, 2;
	add.s64 	%rd62, %rd2, %rd61;
	ld.global.nc.f32 	%f32, [%rd62];
	add.f32 	%f33, %f31, %f32;
	add.s32 	%r33, %r19, -3;
	mul.wide.u32 	%rd63, %r33, %r7;
	add.s64 	%rd64, %rd63, %rd4;
	mad.lo.s64 	%rd65, %rd64, %rd5, %rd6;
	shl.b64 	%rd66, %rd65, 2;
	add.s64 	%rd67, %rd2, %rd66;
	ld.global.nc.f32 	%f34, [%rd67];
	add.f32 	%f35, %f33, %f34;
	add.s32 	%r34, %r19, 3;
	mul.wide.u32 	%rd68, %r34, %r7;
	add.s64 	%rd69, %rd68, %rd4;
	mad.lo.s64 	%rd70, %rd69, %rd5, %rd6;
	shl.b64 	%rd71, %rd70, 2;
	add.s64 	%rd72, %rd2, %rd71;
	ld.global.nc.f32 	%f36, [%rd72];
	add.f32 	%f37, %f35, %f36;
	fma.rn.f32 	%f38, %f37, 0f3CCCCCCD, %f26;
	ld.global.nc.f32 	%f39, [%rd12+-16];
	ld.global.nc.f32 	%f40, [%rd12+16];
	add.f32 	%f41, %f39, %f40;
	add.s32 	%r35, %r15, -4;
	cvt.s64.s32 	%rd73, %r35;
	add.s64 	%rd74, %rd3, %rd73;
	mad.lo.s64 	%rd75, %rd74, %rd5, %rd6;
	shl.b64 	%rd76, %rd75, 2;
	add.s64 	%rd77, %rd2, %rd76;
	ld.global.nc.f32 	%f42, [%rd77];
	add.f32 	%f43, %f41, %f42;
	add.s32 	%r36, %r15, 4;
	cvt.u64.u32 	%rd78, %r36;
	add.s64 	%rd79, %rd3, %rd78;
	mad.lo.s64 	%rd80, %rd79, %rd5, %rd6;
	shl.b64 	%rd81, %rd80, 2;
	add.s64 	%rd82, %rd2, %rd81;
	ld.global.nc.f32 	%f44, [%rd82];
	add.f32 	%f45, %f43, %f44;
	add.s32 	%r37, %r19, -4;
	mul.wide.u32 	%rd83, %r37, %r7;
	add.s64 	%rd84, %rd83, %rd4;
	mad.lo.s64 	%rd85, %rd84, %rd5, %rd6;
	shl.b64 	%rd86, %rd85, 2;
	add.s64 	%rd87, %rd2, %rd86;
	ld.global.nc.f32 	%f46, [%rd87];
	add.f32 	%f47, %f45, %f46;
	add.s32 	%r38, %r19, 4;
	mul.wide.u32 	%rd88, %r38, %r7;
	add.s64 	%rd89, %rd88, %rd4;
	mad.lo.s64 	%rd90, %rd89, %rd5, %rd6;
	shl.b64 	%rd91, %rd90, 2;
	add.s64 	%rd92, %rd2, %rd91;
	ld.global.nc.f32 	%f48, [%rd92];
	add.f32 	%f49, %f47, %f48;
	fma.rn.f32 	%f50, %f49, 0f3C4CCCCD, %f38;
	add.s64 	%rd93, %rd1, %rd11;
	st.global.f32 	[%rd93], %f50;
$L__BB0_7:
	ret;

}


// ===== COMPILED SASS (sm_100) =====

	.target	sm_100

	.elftype	@"ET_EXEC"


//--------------------- .note.nv.tkinfo           --------------------------
	.section	.note.nv.tkinfo,"",@"SHT_NOTE"
	.sectionflags	@"SHF_NOTE_NV_TKINFO"
	.tkinfo
        /*0018*/ 	.word	0x00000002
        /*0030*/ 	.string	""
        /*0030*/ 	.string	"ptxas"
        /*0030*/ 	.string	"Cuda compilation tools, release 13.0, V13.0.88"
        /*0030*/ 	.string	"Build cuda_13.0.r13.0/compiler.36424714_0"
        /*0030*/ 	.string	"-arch sm_100 -m 64 "



//--------------------- .note.nv.cuinfo           --------------------------
	.section	.note.nv.cuinfo,"",@"SHT_NOTE"
	.sectionflags	@"SHF_NOTE_NV_CUINFO"
        /*0018*/ 	.short	0x0002
        /*001a*/ 	.short	0x0064
        /*001c*/ 	.short	0x0082
	.zero		2


//--------------------- .nv.info                  --------------------------
	.section	.nv.info,"",@"SHT_CUDA_INFO"
	.align	4


	//----- nvinfo : EIATTR_REGCOUNT
	.align		4
        /*0000*/ 	.byte	0x04, 0x2f
        /*0002*/ 	.short	(.L_1 - .L_0)
	.align		4
.L_0:
        /*0004*/ 	.word	index@(_Z27stencil25_stage2_kernel_refPKfPfiii)
        /*0008*/ 	.word	0x00000020


	//----- nvinfo : EIATTR_FRAME_SIZE
	.align		4
.L_1:
        /*000c*/ 	.byte	0x04, 0x11
        /*000e*/ 	.short	(.L_3 - .L_2)
	.align		4
.L_2:
        /*0010*/ 	.word	index@(_Z27stencil25_stage2_kernel_refPKfPfiii)
        /*0014*/ 	.word	0x00000000


	//----- nvinfo : EIATTR_MIN_STACK_SIZE
	.align		4
.L_3:
        /*0018*/ 	.byte	0x04, 0x12
        /*001a*/ 	.short	(.L_5 - .L_4)
	.align		4
.L_4:
        /*001c*/ 	.word	index@(_Z27stencil25_stage2_kernel_refPKfPfiii)
        /*0020*/ 	.word	0x00000000
.L_5:


//--------------------- .nv.compat                --------------------------
	.section	.nv.compat,"",@"SHT_CUDA_COMPAT_INFO"
	.align	4
        /*0000*/ 	.byte	0x02, 0x09, 0x00, 0x00, 0x02, 0x02, 0x01, 0x00, 0x02, 0x05, 0x05, 0x00, 0x03, 0x07, 0x01, 0x01
        /*0010*/ 	.byte	0x02, 0x03, 0x00, 0x00, 0x02, 0x06, 0x01, 0x00, 0x04, 0x0b, 0x08, 0x00, 0x09, 0x00, 0x00, 0x00
        /*0020*/ 	.byte	0x00, 0x00, 0x00, 0x00


//--------------------- .nv.info._Z27stencil25_stage2_kernel_refPKfPfiii --------------------------
	.section	.nv.info._Z27stencil25_stage2_kernel_refPKfPfiii,"",@"SHT_CUDA_INFO"
	.sectionflags	@""
	.align	4


	//----- nvinfo : EIATTR_CUDA_API_VERSION
	.align		4
        /*0000*/ 	.byte	0x04, 0x37
        /*0002*/ 	.short	(.L_7 - .L_6)
.L_6:
        /*0004*/ 	.word	0x00000082


	//----- nvinfo : EIATTR_KPARAM_INFO
	.align		4
.L_7:
        /*0008*/ 	.byte	0x04, 0x17
        /*000a*/ 	.short	(.L_9 - .L_8)
.L_8:
        /*000c*/ 	.word	0x00000000
        /*0010*/ 	.short	0x0004
        /*0012*/ 	.short	0x0018
        /*0014*/ 	.byte	0x00, 0xf0, 0x11, 0x00


	//----- nvinfo : EIATTR_KPARAM_INFO
	.align		4
.L_9:
        /*0018*/ 	.byte	0x04, 0x17
        /*001a*/ 	.short	(.L_11 - .L_10)
.L_10:
        /*001c*/ 	.word	0x00000000
        /*0020*/ 	.short	0x0003
        /*0022*/ 	.short	0x0014
        /*0024*/ 	.byte	0x00, 0xf0, 0x11, 0x00


	//----- nvinfo : EIATTR_KPARAM_INFO
	.align		4
.L_11:
        /*0028*/ 	.byte	0x04, 0x17
        /*002a*/ 	.short	(.L_13 - .L_12)
.L_12:
        /*002c*/ 	.word	0x00000000
        /*0030*/ 	.short	0x0002
        /*0032*/ 	.short	0x0010
        /*0034*/ 	.byte	0x00, 0xf0, 0x11, 0x00


	//----- nvinfo : EIATTR_KPARAM_INFO
	.align		4
.L_13:
        /*0038*/ 	.byte	0x04, 0x17
        /*003a*/ 	.short	(.L_15 - .L_14)
.L_14:
        /*003c*/ 	.word	0x00000000
        /*0040*/ 	.short	0x0001
        /*0042*/ 	.short	0x0008
        /*0044*/ 	.byte	0x00, 0xf5, 0x21, 0x00


	//----- nvinfo : EIATTR_KPARAM_INFO
	.align		4
.L_15:
        /*0048*/ 	.byte	0x04, 0x17
        /*004a*/ 	.short	(.L_17 - .L_16)
.L_16:
        /*004c*/ 	.word	0x00000000
        /*0050*/ 	.short	0x0000
        /*0052*/ 	.short	0x0000
        /*0054*/ 	.byte	0x00, 0xf5, 0x21, 0x00


	//----- nvinfo : EIATTR_SPARSE_MMA_MASK
	.align		4
.L_17:
        /*0058*/ 	.byte	0x03, 0x50
        /*005a*/ 	.short	0x0000


	//----- nvinfo : EIATTR_MAXREG_COUNT
	.align		4
        /*005c*/ 	.byte	0x03, 0x1b
        /*005e*/ 	.short	0x00ff


	//----- nvinfo : EIATTR_MERCURY_ISA_VERSION
	.align		4
        /*0060*/ 	.byte	0x03, 0x5f
        /*0062*/ 	.short	0x0101


	//----- nvinfo : EIATTR_VRC_CTA_INIT_COUNT
	.align		4
        /*0064*/ 	.byte	0x02, 0x4a
	.zero		1
	.zero		1


	//----- nvinfo : EIATTR_EXIT_INSTR_OFFSETS
	.align		4
        /*0068*/ 	.byte	0x04, 0x1c
        /*006a*/ 	.short	(.L_19 - .L_18)


	//   ....[0]....
.L_18:
        /*006c*/ 	.word	0x00000130


	//   ....[1]....
        /*0070*/ 	.word	0x00000160


	//   ....[2]....
        /*0074*/ 	.word	0x00000300


	//   ....[3]....
        /*0078*/ 	.word	0x00000f30


	//----- nvinfo : EIATTR_CRS_STACK_SIZE
	.align		4
.L_19:
        /*007c*/ 	.byte	0x04, 0x1e
        /*007e*/ 	.short	(.L_21 - .L_20)
.L_20:
        /*0080*/ 	.word	0x00000000


	//----- nvinfo : EIATTR_CBANK_PARAM_SIZE
	.align		4
.L_21:
        /*0084*/ 	.byte	0x03, 0x19
        /*0086*/ 	.short	0x001c


	//----- nvinfo : EIATTR_PARAM_CBANK
	.align		4
        /*0088*/ 	.byte	0x04, 0x0a
        /*008a*/ 	.short	(.L_23 - .L_22)
	.align		4
.L_22:
        /*008c*/ 	.word	index@(.nv.constant0._Z27stencil25_stage2_kernel_refPKfPfiii)
        /*0090*/ 	.short	0x0380
        /*0092*/ 	.short	0x001c


	//----- nvinfo : EIATTR_SW_WAR
	.align		4
.L_23:
        /*0094*/ 	.byte	0x04, 0x36
        /*0096*/ 	.short	(.L_25 - .L_24)
.L_24:
        /*0098*/ 	.word	0x00000008
.L_25:


//--------------------- .nv.callgraph             --------------------------
	.section	.nv.callgraph,"",@"SHT_CUDA_CALLGRAPH"
	.align	4
	.sectionentsize	8
	.align		4
        /*0000*/ 	.word	0x00000000
	.align		4
        /*0004*/ 	.word	0xffffffff
	.align		4
        /*0008*/ 	.word	0x00000000
	.align		4
        /*000c*/ 	.word	0xfffffffe
	.align		4
        /*0010*/ 	.word	0x00000000
	.align		4
        /*0014*/ 	.word	0xfffffffd
	.align		4
        /*0018*/ 	.word	0x00000000
	.align		4
        /*001c*/ 	.word	0xfffffffc


//--------------------- .text._Z27stencil25_stage2_kernel_refPKfPfiii --------------------------
	.section	.text._Z27stencil25_stage2_kernel_refPKfPfiii,"ax",@progbits
	.align	128
        .global         _Z27stencil25_stage2_kernel_refPKfPfiii
        .type           _Z27stencil25_stage2_kernel_refPKfPfiii,@function
        .size           _Z27stencil25_stage2_kernel_refPKfPfiii,(.L_x_2 - _Z27stencil25_stage2_kernel_refPKfPfiii)
        .other          _Z27stencil25_stage2_kernel_refPKfPfiii,@"STO_CUDA_ENTRY STV_DEFAULT"
_Z27stencil25_stage2_kernel_refPKfPfiii:
.text._Z27stencil25_stage2_kernel_refPKfPfiii:
[----:B------:R-:W-:Y:S01]  /*0000*/  LDC R1, c[0x0][0x37c] ;  /* 0x0000df00ff017b82 */ /* 0x000fe20000000800 */
[----:B------:R-:W0:Y:S07]  /*0010*/  S2R R13, SR_TID.Y ;  /* 0x00000000000d7919 */ /* 0x000e2e0000002200 */
[----:B------:R-:W1:Y:S01]  /*0020*/  LDC R10, c[0x0][0x360] ;  /* 0x0000d800ff0a7b82 */ /* 0x000e620000000800 */
[----:B------:R-:W2:Y:S01]  /*0030*/  LDCU UR7, c[0x0][0x398] ;  /* 0x00007300ff0777ac */ /* 0x000ea20008000800 */
[----:B------:R-:W1:Y:S01]  /*0040*/  S2R R11, SR_TID.X ;  /* 0x00000000000b7919 */ /* 0x000e620000002100 */
[----:B------:R-:W3:Y:S05]  /*0050*/  S2R R3, SR_TID.Z ;  /* 0x0000000000037919 */ /* 0x000eea0000002300 */
[----:B------:R-:W0:Y:S08]  /*0060*/  S2UR UR5, SR_CTAID.Y ;  /* 0x00000000000579c3 */ /* 0x000e300000002600 */
[----:B------:R-:W0:Y:S08]  /*0070*/  LDC R12, c[0x0][0x364] ;  /* 0x0000d900ff0c7b82 */ /* 0x000e300000000800 */
[----:B------:R-:W1:Y:S08]  /*0080*/  S2UR UR4, SR_CTAID.X ;  /* 0x00000000000479c3 */ /* 0x000e700000002500 */
[----:B------:R-:W4:Y:S08]  /*0090*/  LDC.64 R14, c[0x0][0x390] ;  /* 0x0000e400ff0e7b82 */ /* 0x000f300000000a00 */
[----:B------:R-:W3:Y:S01]  /*00a0*/  S2UR UR6, SR_CTAID.Z ;  /* 0x00000000000679c3 */ /* 0x000ee20000002700 */
[----:B0-----:R-:W-:-:S07]  /*00b0*/  IMAD R12, R12, UR5, R13 ;  /* 0x000000050c0c7c24 */ /* 0x001fce000f8e020d */
[----:B------:R-:W3:Y:S01]  /*00c0*/  LDC R26, c[0x0][0x368] ;  /* 0x0000da00ff1a7b82 */ /* 0x000ee20000000800 */
[----:B-1----:R-:W-:Y:S01]  /*00d0*/  IMAD R10, R10, UR4, R11 ;  /* 0x000000040a0a7c24 */ /* 0x002fe2000f8e020b */
[----:B--2---:R-:W-:Y:S01]  /*00e0*/  UIADD3 UR4, UPT, UPT, UR7, 0x8, URZ ;  /* 0x0000000807047890 */ /* 0x004fe2000fffe0ff */
[----:B----4-:R-:W-:-:S04]  /*00f0*/  ISETP.GE.AND P0, PT, R12, R15, PT ;  /* 0x0000000f0c00720c */ /* 0x010fc80003f06270 */
[----:B------:R-:W-:Y:S01]  /*0100*/  ISETP.GE.OR P0, PT, R10, R14, P0 ;  /* 0x0000000e0a00720c */ /* 0x000fe20000706670 */
[----:B---3--:R-:W-:-:S05]  /*0110*/  IMAD R26, R26, UR6, R3 ;  /* 0x000000061a1a7c24 */ /* 0x008fca000f8e0203 */
[----:B------:R-:W-:-:S13]  /*0120*/  ISETP.GE.OR P0, PT, R26, UR4, P0 ;  /* 0x000000041a007c0c */ /* 0x000fda0008706670 */
[----:B------:R-:W-:Y:S05]  /*0130*/  @P0 EXIT ;  /* 0x000000000000094d */ /* 0x000fea0003800000 */
[----:B------:R-:W-:-:S04]  /*0140*/  ISETP.GE.AND P0, PT, R26, UR7, PT ;  /* 0x000000071a007c0c */ /* 0x000fc8000bf06270 */
[----:B------:R-:W-:-:S13]  /*0150*/  ISETP.LT.U32.OR P0, PT, R26, 0x8, P0 ;  /* 0x000000081a00780c */ /* 0x000fda0000701470 */
[----:B------:R-:W-:Y:S05]  /*0160*/  @P0 EXIT ;  /* 0x000000000000094d */ /* 0x000fea0003800000 */
[----:B------:R-:W-:Y:S01]  /*0170*/  IADD3 R3, PT, PT, R14, -0x4, RZ ;  /* 0xfffffffc0e037810 */ /* 0x000fe20007ffe0ff */
[----:B------:R-:W-:Y:S01]  /*0180*/  HFMA2 R13, -RZ, RZ, 0, 0 ;  /* 0x00000000ff0d7431 */ /* 0x000fe200000001ff */
[----:B------:R-:W-:Y:S01]  /*0190*/  SHF.R.S32.HI R11, RZ, 0x1f, R10 ;  /* 0x0000001fff0b7819 */ /* 0x000fe2000001140a */
[----:B------:R-:W0:Y:S01]  /*01a0*/  LDCU.64 UR4, c[0x0][0x358] ;  /* 0x00006b00ff0477ac */ /* 0x000e220008000a00 */
[C---:B------:R-:W-:Y:S02]  /*01b0*/  ISETP.GE.AND P0, PT, R10.reuse, R3, PT ;  /* 0x000000030a00720c */ /* 0x040fe40003f06270 */
[----:B------:R-:W-:Y:S02]  /*01c0*/  SHF.R.S32.HI R24, RZ, 0x1f, R14 ;  /* 0x0000001fff187819 */ /* 0x000fe4000001140e */
[----:B------:R-:W-:Y:S01]  /*01d0*/  ISETP.LT.OR P0, PT, R10, 0x4, P0 ;  /* 0x000000040a00780c */ /* 0x000fe20000701670 */
[----:B------:R-:W-:-:S03]  /*01e0*/  IMAD.WIDE.U32 R2, R26, R15, R12 ;  /* 0x0000000f1a027225 */ /* 0x000fc600078e000c */
[----:B------:R-:W-:Y:S01]  /*01f0*/  ISETP.LT.U32.OR P0, PT, R12, 0x4, P0 ;  /* 0x000000040c00780c */ /* 0x000fe20000701470 */
[----:B------:R-:W-:-:S04]  /*0200*/  IMAD R3, R3, R14, RZ ;  /* 0x0000000e03037224 */ /* 0x000fc800078e02ff */
[----:B------:R-:W-:-:S08]  /*0210*/  IMAD R3, R2, R24, R3 ;  /* 0x0000001802037224 */ /* 0x000fd000078e0203 */
[----:B------:R-:W-:-:S04]  /*0220*/  @!P0 IADD3 R5, PT, PT, R15, -0x4, RZ ;  /* 0xfffffffc0f058810 */ /* 0x000fc80007ffe0ff */
[----:B------:R-:W-:Y:S01]  /*0230*/  ISETP.GE.OR P0, PT, R12, R5, P0 ;  /* 0x000000050c00720c */ /* 0x000fe20000706670 */
[----:B------:R-:W-:-:S05]  /*0240*/  IMAD.WIDE.U32 R4, R2, R14, R10 ;  /* 0x0000000e02047225 */ /* 0x000fca00078e000a */
[----:B------:R-:W-:-:S07]  /*0250*/  IADD3 R3, PT, PT, R5, R3, RZ ;  /* 0x0000000305037210 */ /* 0x000fce0007ffe0ff */
[----:B0-----:R-:W-:Y:S05]  /*0260*/  @!P0 BRA `(.L_x_0) ;  /* 0x0000000000288947 */ /* 0x001fea0003800000 */
[----:B------:R-:W0:Y:S01]  /*0270*/  LDCU.128 UR8, c[0x0][0x380] ;  /* 0x00007000ff0877ac */ /* 0x000e220008000c00 */
[C---:B------:R-:W-:Y:S02]  /*0280*/  SHF.L.U32 R5, R4.reuse, 0x2, RZ ;  /* 0x0000000204057819 */ /* 0x040fe400000006ff */
[----:B------:R-:W-:Y:S02]  /*0290*/  SHF.L.U64.HI R0, R4, 0x2, R3 ;  /* 0x0000000204007819 */ /* 0x000fe40000010203 */
[----:B0-----:R-:W-:-:S04]  /*02a0*/  IADD3 R2, P0, PT, R5, UR8, RZ ;  /* 0x0000000805027c10 */ /* 0x001fc8000ff1e0ff */
[----:B------:R-:W-:-:S06]  /*02b0*/  IADD3.X R3, PT, PT, R0, UR9, RZ, P0, !PT ;  /* 0x0000000900037c10 */ /* 0x000fcc00087fe4ff */
[----:B------:R-:W2:Y:S01]  /*02c0*/  LDG.E.CONSTANT R3, desc[UR4][R2.64] ;  /* 0x0000000402037981 */ /* 0x000ea2000c1e9900 */
[----:B------:R-:W-:-:S04]  /*02d0*/  IADD3 R4, P0, PT, R5, UR10, RZ ;  /* 0x0000000a05047c10 */ /* 0x000fc8000ff1e0ff */
[----:B------:R-:W-:-:S05]  /*02e0*/  IADD3.X R5, PT, PT, R0, UR11, RZ, P0, !PT ;  /* 0x0000000b00057c10 */ /* 0x000fca00087fe4ff */
[----:B--2---:R-:W-:Y:S01]  /*02f0*/  STG.E desc[UR4][R4.64], R3 ;  /* 0x0000000304007986 */ /* 0x004fe2000c101904 */
[----:B------:R-:W-:Y:S05]  /*0300*/  EXIT ;  /* 0x000000000000794d */ /* 0x000fea0003800000 */
.L_x_0:
[----:B------:R-:W0:Y:S01]  /*0310*/  LDCU.128 UR8, c[0x0][0x380] ;  /* 0x00007000ff0877ac */ /* 0x000e220008000c00 */
[C---:B------:R-:W-:Y:S02]  /*0320*/  SHF.L.U32 R2, R4.reuse, 0x2, RZ ;  /* 0x0000000204027819 */ /* 0x040fe400000006ff */
[----:B------:R-:W-:Y:S02]  /*0330*/  SHF.L.U64.HI R3, R4, 0x2, R3 ;  /* 0x0000000204037819 */ /* 0x000fe40000010203 */
[----:B------:R-:W-:-:S04]  /*0340*/  IADD3 R4, PT, PT, R12, -0x1, RZ ;  /* 0xffffffff0c047810 */ /* 0x000fc80007ffe0ff */
[----:B------:R-:W-:-:S03]  /*0350*/  SHF.R.S32.HI R5, RZ, 0x1f, R4 ;  /* 0x0000001fff057819 */ /* 0x000fc60000011404 */
[----:B------:R-:W-:-:S04]  /*0360*/  IMAD.WIDE.U32 R6, R26, R15, R4 ;  /* 0x0000000f1a067225 */ /* 0x000fc800078e0004 */
[-C--:B------:R-:W-:Y:S01]  /*0370*/  IMAD R7, R7, R14.reuse, RZ ;  /* 0x0000000e07077224 */ /* 0x080fe200078e02ff */
[----:B0-----:R-:W-:Y:S01]  /*0380*/  IADD3 R20, P0, PT, R2, UR8, RZ ;  /* 0x0000000802147c10 */ /* 0x001fe2000ff1e0ff */
[----:B------:R-:W-:-:S03]  /*0390*/  IMAD.WIDE.U32 R4, R6, R14, R10 ;  /* 0x0000000e06047225 */ /* 0x000fc600078e000a */
[----:B------:R-:W-:Y:S01]  /*03a0*/  IADD3.X R21, PT, PT, R3, UR9, RZ, P0, !PT ;  /* 0x0000000903157c10 */ /* 0x000fe200087fe4ff */
[----:B------:R-:W-:Y:S01]  /*03b0*/  IMAD R7, R6, R24, R7 ;  /* 0x0000001806077224 */ /* 0x000fe200078e0207 */
[----:B------:R-:W-:-:S03]  /*03c0*/  LEA R6, P0, R4, UR8, 0x2 ;  /* 0x0000000804067c11 */ /* 0x000fc6000f8010ff */
[----:B------:R-:W2:Y:S01]  /*03d0*/  LDG.E.CONSTANT R17, desc[UR4][R20.64+-0x4] ;  /* 0xfffffc0414117981 */ /* 0x000ea2000c1e9900 */
[----:B------:R-:W-:-:S03]  /*03e0*/  IADD3 R5, PT, PT, R5, R7, RZ ;  /* 0x0000000705057210 */ /* 0x000fc60007ffe0ff */
[----:B------:R-:W2:Y:S01]  /*03f0*/  LDG.E.CONSTANT R18, desc[UR4][R20.64+0x4] ;  /* 0x0000040414127981 */ /* 0x000ea2000c1e9900 */
[----:B------:R-:W-:Y:S02]  /*0400*/  LEA.HI.X R7, R4, UR9, R5, 0x2, P0 ;  /* 0x0000000904077c11 */ /* 0x000fe400080f1405 */
[----:B------:R-:W-:Y:S01]  /*0410*/  IADD3 R4, PT, PT, R12, 0x1, RZ ;  /* 0x000000010c047810 */ /* 0x000fe20007ffe0ff */
[----:B------:R-:W3:Y:S01]  /*0420*/  LDG.E.CONSTANT R25, desc[UR4][R20.64+-0x8] ;  /* 0xfffff80414197981 */ /* 0x000ee2000c1e9900 */
[----:B------:R-:W-:Y:S02]  /*0430*/  MOV R5, RZ ;  /* 0x000000ff00057202 */ /* 0x000fe40000000f00 */
[C---:B------:R-:W-:Y:S01]  /*0440*/  IADD3 R0, PT, PT, R26.reuse, 0x1, RZ ;  /* 0x000000011a007810 */ /* 0x040fe20007ffe0ff */
[----:B------:R-:W4:Y:S01]  /*0450*/  LDG.E.CONSTANT R7, desc[UR4][R6.64] ;  /* 0x0000000406077981 */ /* 0x000f22000c1e9900 */
[----:B------:R-:W-:-:S03]  /*0460*/  IMAD.WIDE.U32 R4, R26, R15, R4 ;  /* 0x0000000f1a047225 */ /* 0x000fc600078e0004 */
[----:B------:R-:W3:Y:S01]  /*0470*/  LDG.E.CONSTANT R19, desc[UR4][R20.64+0x8] ;  /* 0x0000080414137981 */ /* 0x000ee2000c1e9900 */
[-C--:B------:R-:W-:Y:S02]  /*0480*/  IMAD R5, R5, R14.reuse, RZ ;  /* 0x0000000e05057224 */ /* 0x080fe400078e02ff */
[----:B------:R-:W-:-:S04]  /*0490*/  IMAD.WIDE.U32 R8, R4, R14, R10 ;  /* 0x0000000e04087225 */ /* 0x000fc800078e000a */
[----:B------:R-:W-:Y:S01]  /*04a0*/  IMAD R5, R4, R24, R5 ;  /* 0x0000001804057224 */ /* 0x000fe200078e0205 */
[----:B------:R-:W-:-:S04]  /*04b0*/  LEA R4, P0, R8, UR8, 0x2 ;  /* 0x0000000808047c11 */ /* 0x000fc8000f8010ff */
[----:B------:R-:W-:-:S04]  /*04c0*/  IADD3 R5, PT, PT, R9, R5, RZ ;  /* 0x0000000509057210 */ /* 0x000fc80007ffe0ff */
[----:B------:R-:W-:Y:S02]  /*04d0*/  LEA.HI.X R5, R8, UR9, R5, 0x2, P0 ;  /* 0x0000000908057c11 */ /* 0x000fe400080f1405 */
[----:B------:R-:W-:-:S03]  /*04e0*/  IADD3 R8, PT, PT, R26, -0x1, RZ ;  /* 0xffffffff1a087810 */ /* 0x000fc60007ffe0ff */
[----:B------:R0:W5:Y:S02]  /*04f0*/  LDG.E.CONSTANT R16, desc[UR4][R4.64] ;  /* 0x0000000404107981 */ /* 0x000164000c1e9900 */
[----:B------:R-:W-:-:S04]  /*0500*/  IMAD.WIDE.U32 R8, R8, R15, R12 ;  /* 0x0000000f08087225 */ /* 0x000fc800078e000c */
[-C--:B------:R-:W-:Y:S02]  /*0510*/  IMAD R9, R9, R14.reuse, RZ ;  /* 0x0000000e09097224 */ /* 0x080fe400078e02ff */
[----:B------:R-:W-:-:S04]  /*0520*/  IMAD.WIDE.U32 R28, R8, R14, R10 ;  /* 0x0000000e081c7225 */ /* 0x000fc800078e000a */
[----:B------:R-:W-:Y:S01]  /*0530*/  IMAD R9, R8, R24, R9 ;  /* 0x0000001808097224 */ /* 0x000fe200078e0209 */
[----:B------:R-:W-:Y:S01]  /*0540*/  LEA R22, P0, R28, UR8, 0x2 ;  /* 0x000000081c167c11 */ /* 0x000fe2000f8010ff */
[----:B0-----:R-:W-:Y:S01]  /*0550*/  IMAD.WIDE.U32 R4, R0, R15, R12 ;  /* 0x0000000f00047225 */ /* 0x001fe200078e000c */
[----:B------:R-:W-:Y:S02]  /*0560*/  IADD3 R8, PT, PT, R12, -0x2, RZ ;  /* 0xfffffffe0c087810 */ /* 0x000fe40007ffe0ff */
[----:B------:R-:W-:Y:S01]  /*0570*/  IADD3 R9, PT, PT, R29, R9, RZ ;  /* 0x000000091d097210 */ /* 0x000fe20007ffe0ff */
[----:B------:R-:W-:-:S03]  /*0580*/  IMAD R5, R5, R14, RZ ;  /* 0x0000000e05057224 */ /* 0x000fc600078e02ff */
[----:B------:R-:W-:Y:S01]  /*0590*/  LEA.HI.X R23, R28, UR9, R9, 0x2, P0 ;  /* 0x000000091c177c11 */ /* 0x000fe200080f1409 */
[C---:B------:R-:W-:Y:S01]  /*05a0*/  IMAD R0, R4.reuse, R24, R5 ;  /* 0x0000001804007224 */ /* 0x040fe200078e0205 */
[----:B------:R-:W-:Y:S01]  /*05b0*/  SHF.R.S32.HI R9, RZ, 0x1f, R8 ;  /* 0x0000001fff097819 */ /* 0x000fe20000011408 */
[----:B------:R-:W-:Y:S02]  /*05c0*/  IMAD.WIDE.U32 R4, R4, R14, R10 ;  /* 0x0000000e04047225 */ /* 0x000fe400078e000a */
[----:B------:R0:W3:Y:S02]  /*05d0*/  LDG.E.CONSTANT R27, desc[UR4][R22.64] ;  /* 0x00000004161b7981 */ /* 0x0000e4000c1e9900 */
[----:B------:R-:W-:Y:S01]  /*05e0*/  IMAD.WIDE.U32 R8, R26, R15, R8 ;  /* 0x0000000f1a087225 */ /* 0x000fe200078e0008 */
[----:B------:R-:W-:-:S03]  /*05f0*/  IADD3 R5, PT, PT, R5, R0, RZ ;  /* 0x0000000005057210 */ /* 0x000fc60007ffe0ff */
[----:B------:R-:W-:Y:S01]  /*0600*/  IMAD R9, R9, R14, RZ ;  /* 0x0000000e09097224 */ /* 0x000fe200078e02ff */
[----:B0-----:R-:W-:-:S03]  /*0610*/  LEA R22, P0, R4, UR8, 0x2 ;  /* 0x0000000804167c11 */ /* 0x001fc6000f8010ff */
[----:B------:R-:W-:Y:S01]  /*0620*/  IMAD R9, R8, R24, R9 ;  /* 0x0000001808097224 */ /* 0x000fe200078e0209 */
[----:B------:R-:W-:Y:S01]  /*0630*/  LEA.HI.X R23, R4, UR9, R5, 0x2, P0 ;  /* 0x0000000904177c11 */ /* 0x000fe200080f1405 */
[----:B------:R-:W-:-:S04]  /*0640*/  IMAD.WIDE.U32 R4, R8, R14, R10 ;  /* 0x0000000e08047225 */ /* 0x000fc800078e000a */
[----:B------:R-:W3:Y:S01]  /*0650*/  LDG.E.CONSTANT R6, desc[UR4][R22.64] ;  /* 0x0000000416067981 */ /* 0x000ee2000c1e9900 */
[----:B------:R-:W-:Y:S02]  /*0660*/  LEA R8, P0, R4, UR8, 0x2 ;  /* 0x0000000804087c11 */ /* 0x000fe4000f8010ff */
[----:B------:R-:W-:-:S04]  /*0670*/  IADD3 R5, PT, PT, R5, R9, RZ ;  /* 0x0000000905057210 */ /* 0x000fc80007ffe0ff */
[----:B------:R-:W-:-:S05]  /*0680*/  LEA.HI.X R9, R4, UR9, R5, 0x2, P0 ;  /* 0x0000000904097c11 */ /* 0x000fca00080f1405 */
[----:B------:R0:W3:Y:S01]  /*0690*/  LDG.E.CONSTANT R0, desc[UR4][R8.64] ;  /* 0x0000000408007981 */ /* 0x0000e2000c1e9900 */
[----:B------:R-:W-:Y:S02]  /*06a0*/  IADD3 R4, PT, PT, R12, 0x2, RZ ;  /* 0x000000020c047810 */ /* 0x000fe40007ffe0ff */
[----:B------:R-:W-:-:S03]  /*06b0*/  MOV R5, RZ ;  /* 0x000000ff00057202 */ /* 0x000fc60000000f00 */
[----:B------:R-:W-:-:S04]  /*06c0*/  IMAD.WIDE.U32 R4, R26, R15, R4 ;  /* 0x0000000f1a047225 */ /* 0x000fc800078e0004 */
[-C--:B------:R-:W-:Y:S02]  /*06d0*/  IMAD R5, R5, R14.reuse, RZ ;  /* 0x0000000e05057224 */ /* 0x080fe400078e02ff */
[----:B0-----:R-:W-:-:S04]  /*06e0*/  IMAD.WIDE.U32 R8, R4, R14, R10 ;  /* 0x0000000e04087225 */ /* 0x001fc800078e000a */
[----:B------:R-:W-:Y:S01]  /*06f0*/  IMAD R5, R4, R24, R5 ;  /* 0x0000001804057224 */ /* 0x000fe200078e0205 */
[----:B------:R-:W-:-:S04]  /*0700*/  LEA R4, P0, R8, UR8, 0x2 ;  /* 0x0000000808047c11 */ /* 0x000fc8000f8010ff */
[----:B------:R-:W-:-:S04]  /*0710*/  IADD3 R5, PT, PT, R9, R5, RZ ;  /* 0x0000000509057210 */ /* 0x000fc80007ffe0ff */
[----:B------:R-:W-:Y:S02]  /*0720*/  LEA.HI.X R5, R8, UR9, R5, 0x2, P0 ;  /* 0x0000000908057c11 */ /* 0x000fe400080f1405 */
[C---:B------:R-:W-:Y:S01]  /*0730*/  IADD3 R8, PT, PT, R26.reuse, 0x2, RZ ;  /* 0x000000021a087810 */ /* 0x040fe20007ffe0ff */
[----:B--2---:R-:W-:Y:S01]  /*0740*/  FADD R28, R17, R18 ;  /* 0x00000012111c7221 */ /* 0x004fe20000000000 */
[----:B------:R-:W-:Y:S01]  /*0750*/  IADD3 R17, PT, PT, R26, -0x2, RZ ;  /* 0xfffffffe1a117810 */ /* 0x000fe20007ffe0ff */
[----:B------:R0:W2:Y:S04]  /*0760*/  LDG.E.CONSTANT R18, desc[UR4][R4.64] ;  /* 0x0000000404127981 */ /* 0x0000a8000c1e9900 */
[----:B0-----:R-:W-:-:S04]  /*0770*/  IMAD.WIDE.U32 R4, R17, R15, R12 ;  /* 0x0000000f11047225 */ /* 0x001fc800078e000c */
[----:B------:R-:W-:-:S04]  /*0780*/  IMAD R9, R5, R14, RZ ;  /* 0x0000000e05097224 */ /* 0x000fc800078e02ff */
[C---:B------:R-:W-:Y:S02]  /*0790*/  IMAD R9, R4.reuse, R24, R9 ;  /* 0x0000001804097224 */ /* 0x040fe400078e0209 */
[----:B------:R-:W-:-:S05]  /*07a0*/  IMAD.WIDE.U32 R4, R4, R14, R10 ;  /* 0x0000000e04047225 */ /* 0x000fca00078e000a */
[----:B------:R-:W-:Y:S02]  /*07b0*/  IADD3 R9, PT, PT, R5, R9, RZ ;  /* 0x0000000905097210 */ /* 0x000fe40007ffe0ff */
[----:B------:R-:W-:-:S04]  /*07c0*/  LEA R22, P0, R4, UR8, 0x2 ;  /* 0x0000000804167c11 */ /* 0x000fc8000f8010ff */
[----:B------:R-:W-:Y:S01]  /*07d0*/  LEA.HI.X R23, R4, UR9, R9, 0x2, P0 ;  /* 0x0000000904177c11 */ /* 0x000fe200080f1409 */
[----:B------:R-:W-:-:S04]  /*07e0*/  IMAD.WIDE.U32 R8, R8, R15, R12 ;  /* 0x0000000f08087225 */ /* 0x000fc800078e000c */
[----:B------:R-:W-:Y:S01]  /*07f0*/  IMAD R5, R9, R14, RZ ;  /* 0x0000000e09057224 */ /* 0x000fe200078e02ff */
[----:B------:R-:W2:Y:S03]  /*0800*/  LDG.E.CONSTANT R22, desc[UR4][R22.64] ;  /* 0x0000000416167981 */ /* 0x000ea6000c1e9900 */
[C---:B------:R-:W-:Y:S02]  /*0810*/  IMAD R5, R8.reuse, R24, R5 ;  /* 0x0000001808057224 */ /* 0x040fe400078e0205 */
[----:B------:R-:W-:-:S05]  /*0820*/  IMAD.WIDE.U32 R8, R8, R14, R10 ;  /* 0x0000000e08087225 */ /* 0x000fca00078e000a */
[----:B------:R-:W-:Y:S02]  /*0830*/  IADD3 R5, PT, PT, R9, R5, RZ ;  /* 0x0000000509057210 */ /* 0x000fe40007ffe0ff */
[----:B------:R-:W-:-:S04]  /*0840*/  LEA R4, P0, R8, UR8, 0x2 ;  /* 0x0000000808047c11 */ /* 0x000fc8000f8010ff */
[----:B------:R-:W-:Y:S02]  /*0850*/  LEA.HI.X R5, R8, UR9, R5, 0x2, P0 ;  /* 0x0000000908057c11 */ /* 0x000fe400080f1405 */
[----:B------:R-:W-:-:S04]  /*0860*/  IADD3 R8, PT, PT, R12, -0x3, RZ ;  /* 0xfffffffd0c087810 */ /* 0x000fc80007ffe0ff */
[----:B------:R-:W-:-:S03]  /*0870*/  SHF.R.S32.HI R9, RZ, 0x1f, R8 ;  /* 0x0000001fff097819 */ /* 0x000fc60000011408 */
[----:B------:R-:W-:-:S04]  /*0880*/  IMAD.WIDE.U32 R8, R26, R15, R8 ;  /* 0x0000000f1a087225 */ /* 0x000fc800078e0008 */
[----:B----4-:R-:W-:Y:S01]  /*0890*/  FADD R7, R28, R7 ;  /* 0x000000071c077221 */ /* 0x010fe20000000000 */
[----:B------:R-:W-:-:S04]  /*08a0*/  IMAD R9, R9, R14, RZ ;  /* 0x0000000e09097224 */ /* 0x000fc800078e02ff */
[C---:B------:R-:W-:Y:S02]  /*08b0*/  IMAD R17, R8.reuse, R24, R9 ;  /* 0x0000001808117224 */ /* 0x040fe400078e0209 */
[----:B------:R-:W-:-:S04]  /*08c0*/  IMAD.WIDE.U32 R8, R8, R14, R10 ;  /* 0x0000000e08087225 */ /* 0x000fc800078e000a */
[----:B-----5:R-:W-:Y:S01]  /*08d0*/  FADD R16, R7, R16 ;  /* 0x0000001007107221 */ /* 0x020fe20000000000 */
[----:B---3--:R-:W-:Y:S01]  /*08e0*/  FADD R19, R25, R19 ;  /* 0x0000001319137221 */ /* 0x008fe20000000000 */
[----:B------:R0:W3:Y:S01]  /*08f0*/  LDG.E.CONSTANT R7, desc[UR4][R4.64] ;  /* 0x0000000404077981 */ /* 0x0000e2000c1e9900 */
[----:B------:R-:W-:Y:S02]  /*0900*/  IADD3 R9, PT, PT, R9, R17, RZ ;  /* 0x0000001109097210 */ /* 0x000fe40007ffe0ff */
[----:B0-----:R-:W-:Y:S01]  /*0910*/  LEA R4, P0, R8, UR8, 0x2 ;  /* 0x0000000808047c11 */ /* 0x001fe2000f8010ff */
[----:B------:R-:W-:-:S03]  /*0920*/  FADD R19, R19, R0 ;  /* 0x0000000013137221 */ /* 0x000fc60000000000 */
[----:B------:R-:W-:Y:S01]  /*0930*/  LEA.HI.X R5, R8, UR9, R9, 0x2, P0 ;  /* 0x0000000908057c11 */ /* 0x000fe200080f1409 */
[----:B------:R-:W4:Y:S04]  /*0940*/  LDG.E.CONSTANT R0, desc[UR4][R20.64+-0xc] ;  /* 0xfffff40414007981 */ /* 0x000f28000c1e9900 */
[----:B------:R-:W4:Y:S01]  /*0950*/  LDG.E.CONSTANT R8, desc[UR4][R20.64+0xc] ;  /* 0x00000c0414087981 */ /* 0x000f22000c1e9900 */
[----:B------:R-:W-:Y:S01]  /*0960*/  FADD R27, R16, R27 ;  /* 0x0000001b101b7221 */ /* 0x000fe20000000000 */
[----:B------:R-:W-:Y:S02]  /*0970*/  IADD3 R16, PT, PT, R12, 0x3, RZ ;  /* 0x000000030c107810 */ /* 0x000fe40007ffe0ff */
[----:B------:R-:W-:Y:S01]  /*0980*/  MOV R17, RZ ;  /* 0x000000ff00117202 */ /* 0x000fe20000000f00 */
[----:B------:R0:W5:Y:S02]  /*0990*/  LDG.E.CONSTANT R23, desc[UR4][R4.64] ;  /* 0x0000000404177981 */ /* 0x000164000c1e9900 */
[----:B------:R-:W-:-:S04]  /*09a0*/  IMAD.WIDE.U32 R16, R26, R15, R16 ;  /* 0x0000000f1a107225 */ /* 0x000fc800078e0010 */
[----:B------:R-:W-:-:S04]  /*09b0*/  IMAD R17, R17, R14, RZ ;  /* 0x0000000e11117224 */ /* 0x000fc800078e02ff */
[C---:B------:R-:W-:Y:S02]  /*09c0*/  IMAD R25, R16.reuse, R24, R17 ;  /* 0x0000001810197224 */ /* 0x040fe400078e0211 */
[----:B------:R-:W-:-:S05]  /*09d0*/  IMAD.WIDE.U32 R16, R16, R14, R10 ;  /* 0x0000000e10107225 */ /* 0x000fca00078e000a */
[----:B------:R-:W-:Y:S02]  /*09e0*/  IADD3 R17, PT, PT, R17, R25, RZ ;  /* 0x0000001911117210 */ /* 0x000fe40007ffe0ff */
[----:B0-----:R-:W-:-:S04]  /*09f0*/  LEA R4, P0, R16, UR8, 0x2 ;  /* 0x0000000810047c11 */ /* 0x001fc8000f8010ff */
[----:B------:R-:W-:Y:S02]  /*0a00*/  LEA.HI.X R5, R16, UR9, R17, 0x2, P0 ;  /* 0x0000000910057c11 */ /* 0x000fe400080f1411 */
[----:B------:R-:W-:-:S05]  /*0a10*/  IADD3 R16, PT, PT, R26, -0x3, RZ ;  /* 0xfffffffd1a107810 */ /* 0x000fca0007ffe0ff */
[----:B------:R-:W-:-:S04]  /*0a20*/  IMAD.WIDE.U32 R16, R16, R15, R12 ;  /* 0x0000000f10107225 */ /* 0x000fc800078e000c */
[----:B------:R-:W-:-:S04]  /*0a30*/  IMAD R17, R17, R14, RZ ;  /* 0x0000000e11117224 */ /* 0x000fc800078e02ff */
[C---:B------:R-:W-:Y:S02]  /*0a40*/  IMAD R25, R16.reuse, R24, R17 ;  /* 0x0000001810197224 */ /* 0x040fe400078e0211 */
[----:B------:R-:W-:-:S04]  /*0a50*/  IMAD.WIDE.U32 R16, R16, R14, R10 ;  /* 0x0000000e10107225 */ /* 0x000fc800078e000a */
[----:B------:R-:W-:Y:S02]  /*0a60*/  FADD R9, R27, R6 ;  /* 0x000000061b097221 */ /* 0x000fe40000000000 */
[----:B------:R0:W3:Y:S01]  /*0a70*/  LDG.E.CONSTANT R6, desc[UR4][R4.64] ;  /* 0x0000000404067981 */ /* 0x0000e2000c1e9900 */
[----:B------:R-:W-:-:S03]  /*0a80*/  IADD3 R17, PT, PT, R17, R25, RZ ;  /* 0x0000001911117210 */ /* 0x000fc60007ffe0ff */
[----:B------:R-:W3:Y:S01]  /*0a90*/  LDG.E.CONSTANT R25, desc[UR4][R20.64+-0x10] ;  /* 0xfffff00414197981 */ /* 0x000ee2000c1e9900 */
[----:B0-----:R-:W-:-:S04]  /*0aa0*/  LEA R4, P0, R16, UR8, 0x2 ;  /* 0x0000000810047c11 */ /* 0x001fc8000f8010ff */
[----:B------:R-:W-:Y:S02]  /*0ab0*/  LEA.HI.X R5, R16, UR9, R17, 0x2, P0 ;  /* 0x0000000910057c11 */ /* 0x000fe400080f1411 */
[----:B------:R-:W-:-:S03]  /*0ac0*/  IADD3 R16, PT, PT, R26, 0x3, RZ ;  /* 0x000000031a107810 */ /* 0x000fc60007ffe0ff */
[----:B------:R-:W3:Y:S02]  /*0ad0*/  LDG.E.CONSTANT R4, desc[UR4][R4.64] ;  /* 0x0000000404047981 */ /* 0x000ee4000c1e9900 */
[----:B------:R-:W-:-:S04]  /*0ae0*/  IMAD.WIDE.U32 R16, R16, R15, R12 ;  /* 0x0000000f10107225 */ /* 0x000fc800078e000c */
[----:B------:R-:W-:Y:S01]  /*0af0*/  IMAD R17, R17, R14, RZ ;  /* 0x0000000e11117224 */ /* 0x000fe200078e02ff */
[----:B------:R-:W3:Y:S01]  /*0b00*/  LDG.E.CONSTANT R5, desc[UR4][R20.64+0x10] ;  /* 0x0000100414057981 */ /* 0x000ee2000c1e9900 */
[----:B--2---:R-:W-:-:S04]  /*0b10*/  FADD R19, R19, R18 ;  /* 0x0000001213137221 */ /* 0x004fc80000000000 */
[----:B------:R-:W-:Y:S01]  /*0b20*/  FADD R22, R19, R22 ;  /* 0x0000001613167221 */ /* 0x000fe20000000000 */
        /* <DEDUP_REMOVED lines=8> */
[----:B------:R-:W-:-:S04]  /*0bb0*/  IMAD R17, R17, R14, RZ ;  /* 0x0000000e11117224 */ /* 0x000fc800078e02ff */
[C---:B------:R-:W-:Y:S02]  /*0bc0*/  IMAD R27, R16.reuse, R24, R17 ;  /* 0x00000018101b7224 */ /* 0x040fe400078e0211 */
[----:B------:R-:W-:-:S05]  /*0bd0*/  IMAD.WIDE.U32 R16, R16, R14, R10 ;  /* 0x0000000e10107225 */ /* 0x000fca00078e000a */
[----:B------:R-:W-:Y:S01]  /*0be0*/  IADD3 R17, PT, PT, R17, R27, RZ ;  /* 0x0000001b11117210 */ /* 0x000fe20007ffe0ff */
[----:B----4-:R-:W-:Y:S02]  /*0bf0*/  FADD R28, R0, R8 ;  /* 0x00000008001c7221 */ /* 0x010fe40000000000 */
[----:B------:R0:W2:Y:S04]  /*0c00*/  LDG.E.CONSTANT R0, desc[UR4][R18.64] ;  /* 0x0000000412007981 */ /* 0x0000a8000c1e9900 */
[----:B------:R1:W4:Y:S01]  /*0c10*/  LDG.E.CONSTANT R8, desc[UR4][R20.64] ;  /* 0x0000000414087981 */ /* 0x000322000c1e9900 */
[----:B0-----:R-:W-:Y:S02]  /*0c20*/  IADD3 R18, PT, PT, R12, 0x4, RZ ;  /* 0x000000040c127810 */ /* 0x001fe40007ffe0ff */
[----:B------:R-:W-:-:S02]  /*0c30*/  MOV R19, RZ ;  /* 0x000000ff00137202 */ /* 0x000fc40000000f00 */
[----:B-1----:R-:W-:Y:S01]  /*0c40*/  LEA R20, P0, R16, UR8, 0x2 ;  /* 0x0000000810147c11 */ /* 0x002fe2000f8010ff */
[----:B------:R-:W-:-:S03]  /*0c50*/  IMAD.WIDE.U32 R18, R26, R15, R18 ;  /* 0x0000000f1a127225 */ /* 0x000fc600078e0012 */
[----:B------:R-:W-:Y:S01]  /*0c60*/  LEA.HI.X R21, R16, UR9, R17, 0x2, P0 ;  /* 0x0000000910157c11 */ /* 0x000fe200080f1411 */
[----:B------:R-:W-:-:S04]  /*0c70*/  IMAD R17, R19, R14, RZ ;  /* 0x0000000e13117224 */ /* 0x000fc800078e02ff */
[----:B------:R0:W4:Y:S01]  /*0c80*/  LDG.E.CONSTANT R20, desc[UR4][R20.64] ;  /* 0x0000000414147981 */ /* 0x000122000c1e9900 */
[C---:B------:R-:W-:Y:S02]  /*0c90*/  IMAD R17, R18.reuse, R24, R17 ;  /* 0x0000001812117224 */ /* 0x040fe400078e0211 */
[----:B------:R-:W-:-:S05]  /*0ca0*/  IMAD.WIDE.U32 R18, R18, R14, R10 ;  /* 0x0000000e12127225 */ /* 0x000fca00078e000a */
[----:B------:R-:W-:Y:S02]  /*0cb0*/  IADD3 R17, PT, PT, R19, R17, RZ ;  /* 0x0000001113117210 */ /* 0x000fe40007ffe0ff */
[----:B------:R-:W-:-:S04]  /*0cc0*/  LEA R16, P0, R18, UR8, 0x2 ;  /* 0x0000000812107c11 */ /* 0x000fc8000f8010ff */
[----:B------:R-:W-:Y:S02]  /*0cd0*/  LEA.HI.X R17, R18, UR9, R17, 0x2, P0 ;  /* 0x0000000912117c11 */ /* 0x000fe400080f1411 */
[C---:B------:R-:W-:Y:S02]  /*0ce0*/  IADD3 R18, PT, PT, R26.reuse, -0x4, RZ ;  /* 0xfffffffc1a127810 */ /* 0x040fe40007ffe0ff */
[----:B------:R-:W-:-:S03]  /*0cf0*/  IADD3 R26, PT, PT, R26, 0x4, RZ ;  /* 0x000000041a1a7810 */ /* 0x000fc60007ffe0ff */
[----:B------:R-:W-:-:S04]  /*0d00*/  IMAD.WIDE.U32 R18, R18, R15, R12 ;  /* 0x0000000f12127225 */ /* 0x000fc800078e000c */
[----:B------:R-:W-:-:S04]  /*0d10*/  IMAD.WIDE.U32 R12, R26, R15, R12 ;  /* 0x0000000f1a0c7225 */ /* 0x000fc800078e000c */
[-C--:B------:R-:W-:Y:S02]  /*0d20*/  IMAD R15, R19, R14.reuse, RZ ;  /* 0x0000000e130f7224 */ /* 0x080fe400078e02ff */
[----:B------:R1:W4:Y:S01]  /*0d30*/  LDG.E.CONSTANT R19, desc[UR4][R16.64] ;  /* 0x0000000410137981 */ /* 0x000322000c1e9900 */
[----:B0-----:R-:W-:Y:S02]  /*0d40*/  IMAD R21, R13, R14, RZ ;  /* 0x0000000e0d157224 */ /* 0x001fe400078e02ff */
[-C--:B------:R-:W-:Y:S02]  /*0d50*/  IMAD R15, R18, R24.reuse, R15 ;  /* 0x00000018120f7224 */ /* 0x080fe400078e020f */
[----:B------:R-:W-:Y:S02]  /*0d60*/  IMAD R21, R12, R24, R21 ;  /* 0x000000180c157224 */ /* 0x000fe400078e0215 */
[----:B-1----:R-:W-:-:S04]  /*0d70*/  IMAD.WIDE.U32 R16, R18, R14, R10 ;  /* 0x0000000e12107225 */ /* 0x002fc800078e000a */
[----:B------:R-:W-:Y:S01]  /*0d80*/  IMAD.WIDE.U32 R10, R12, R14, R10 ;  /* 0x0000000e0c0a7225 */ /* 0x000fe200078e000a */
[C---:B------:R-:W-:Y:S02]  /*0d90*/  LEA R14, P0, R16.reuse, UR8, 0x2 ;  /* 0x00000008100e7c11 */ /* 0x040fe4000f8010ff */
[----:B------:R-:W-:Y:S02]  /*0da0*/  IADD3 R13, PT, PT, R17, R15, RZ ;  /* 0x0000000f110d7210 */ /* 0x000fe40007ffe0ff */
[----:B------:R-:W-:Y:S02]  /*0db0*/  IADD3 R11, PT, PT, R11, R21, RZ ;  /* 0x000000150b0b7210 */ /* 0x000fe40007ffe0ff */
[----:B------:R-:W-:Y:S02]  /*0dc0*/  LEA.HI.X R15, R16, UR9, R13, 0x2, P0 ;  /* 0x00000009100f7c11 */ /* 0x000fe400080f140d */
[----:B------:R-:W-:-:S03]  /*0dd0*/  LEA R12, P0, R10, UR8, 0x2 ;  /* 0x000000080a0c7c11 */ /* 0x000fc6000f8010ff */
[----:B------:R-:W4:Y:S01]  /*0de0*/  LDG.E.CONSTANT R14, desc[UR4][R14.64] ;  /* 0x000000040e0e7981 */ /* 0x000f22000c1e9900 */
[----:B------:R-:W-:-:S05]  /*0df0*/  LEA.HI.X R13, R10, UR9, R11, 0x2, P0 ;  /* 0x000000090a0d7c11 */ /* 0x000fca00080f140b */
[----:B------:R-:W4:Y:S01]  /*0e00*/  LDG.E.CONSTANT R12, desc[UR4][R12.64] ;  /* 0x000000040c0c7981 */ /* 0x000f22000c1e9900 */
[----:B-----5:R-:W-:Y:S01]  /*0e10*/  FADD R23, R28, R23 ;  /* 0x000000171c177221 */ /* 0x020fe20000000000 */
[----:B---3--:R-:W-:Y:S01]  /*0e20*/  FADD R5, R25, R5 ;  /* 0x0000000519057221 */ /* 0x008fe20000000000 */
[----:B------:R-:W-:Y:S02]  /*0e30*/  FMUL R9, R9, 0.10000000149011611938 ;  /* 0x3dcccccd09097820 */ /* 0x000fe40000400000 */
[----:B------:R-:W-:Y:S01]  /*0e40*/  FADD R23, R23, R6 ;  /* 0x0000000617177221 */ /* 0x000fe20000000000 */
[----:B------:R-:W-:-:S03]  /*0e50*/  FADD R7, R22, R7 ;  /* 0x0000000716077221 */ /* 0x000fc60000000000 */
[----:B------:R-:W-:Y:S01]  /*0e60*/  FADD R23, R23, R4 ;  /* 0x0000000417177221 */ /* 0x000fe20000000000 */
[----:B------:R-:W-:-:S04]  /*0e70*/  IADD3 R2, P0, PT, R2, UR10, RZ ;  /* 0x0000000a02027c10 */ /* 0x000fc8000ff1e0ff */
[----:B------:R-:W-:Y:S01]  /*0e80*/  IADD3.X R3, PT, PT, R3, UR11, RZ, P0, !PT ;  /* 0x0000000b03037c10 */ /* 0x000fe200087fe4ff */
[----:B--2---:R-:W-:Y:S01]  /*0e90*/  FADD R0, R23, R0 ;  /* 0x0000000017007221 */ /* 0x004fe20000000000 */
[----:B----4-:R-:W-:-:S04]  /*0ea0*/  FFMA R8, R8, 0.5, R9 ;  /* 0x3f00000008087823 */ /* 0x010fc80000000009 */
[----:B------:R-:W-:Y:S01]  /*0eb0*/  FFMA R7, R7, 0.050000000745058059692, R8 ;  /* 0x3d4ccccd07077823 */ /* 0x000fe20000000008 */
[----:B------:R-:W-:-:S03]  /*0ec0*/  FADD R20, R5, R20 ;  /* 0x0000001405147221 */ /* 0x000fc60000000000 */
[----:B------:R-:W-:Y:S01]  /*0ed0*/  FFMA R0, R0, 0.025000000372529029846, R7 ;  /* 0x3ccccccd00007823 */ /* 0x000fe20000000007 */
[----:B------:R-:W-:-:S04]  /*0ee0*/  FADD R19, R20, R19 ;  /* 0x0000001314137221 */ /* 0x000fc80000000000 */
[----:B------:R-:W-:-:S04]  /*0ef0*/  FADD R19, R19, R14 ;  /* 0x0000000e13137221 */ /* 0x000fc80000000000 */
[----:B------:R-:W-:-:S04]  /*0f00*/  FADD R19, R19, R12 ;  /* 0x0000000c13137221 */ /* 0x000fc80000000000 */
[----:B------:R-:W-:-:S05]  /*0f10*/  FFMA R19, R19, 0.012500000186264514923, R0 ;  /* 0x3c4ccccd13137823 */ /* 0x000fca0000000000 */
[----:B------:R-:W-:Y:S01]  /*0f20*/  STG.E desc[UR4][R2.64], R19 ;  /* 0x0000001302007986 */ /* 0x000fe2000c101904 */
[----:B------:R-:W-:Y:S05]  /*0f30*/  EXIT ;  /* 0x000000000000794d */ /* 0x000fea0003800000 */
.L_x_1:
[----:B------:R-:W-:-:S00]  /*0f40*/  BRA `(.L_x_1) ;  /* 0xfffffffc00fc7947 */ /* 0x000fc0000383ffff */
[----:B------:R-:W-:-:S00]  /*0f50*/  NOP ;  /* 0x0000000000007918 */ /* 0x000fc00000000000 */
        /* <DEDUP_REMOVED lines=10> */
.L_x_2:


//--------------------- .nv.shared.reserved.0     --------------------------
	.section	.nv.shared.reserved.0,"aw",@nobits
	.weak		__nv_reservedSMEM_offset_0_alias
	.size		__nv_reservedSMEM_offset_0_alias, 0, 64
	.other		__nv_reservedSMEM_offset_0_alias,@"STO_CUDA_RESERVED_SHARED STV_DEFAULT"
__nv_reservedSMEM_offset_0_alias:
	.zero		0
	.zero		64


//--------------------- .nv.constant0._Z27stencil25_stage2_kernel_refPKfPfiii --------------------------
	.section	.nv.constant0._Z27stencil25_stage2_kernel_refPKfPfiii,"a",@progbits
	.sectionflags	@""
	.align	4
.nv.constant0._Z27stencil25_stage2_kernel_refPKfPfiii:
	.zero		924


//--------------------- SYMBOLS --------------------------

	.type		.nv.reservedSmem.offset0,@object
	.size		.nv.reservedSmem.offset0,0x4
